//
// Generated by NVIDIA NVVM Compiler
//
// Compiler Build ID: CL-36424714
// Cuda compilation tools, release 13.0, V13.0.88
// Based on NVVM 20.0.0
//

.version 9.0
.target sm_100
.address_size 64

	// .globl	_Z18transposeCoalescedPfPKf
// _ZZ18transposeCoalescedPfPKfE4tile has been demoted

.visible .entry _Z18transposeCoalescedPfPKf(
	.param .u64 .ptr .align 1 _Z18transposeCoalescedPfPKf_param_0,
	.param .u64 .ptr .align 1 _Z18transposeCoalescedPfPKf_param_1
)
{
	.reg .b32 	%r<31>;
	.reg .b32 	%f<9>;
	.reg .b64 	%rd<21>;
	// demoted variable
	.shared .align 4 .b8 _ZZ18transposeCoalescedPfPKfE4tile[4096];
	ld.param.u64 	%rd1, [_Z18transposeCoalescedPfPKf_param_0];
	ld.param.u64 	%rd2, [_Z18transposeCoalescedPfPKf_param_1];
	mov.u32 	%r1, %ctaid.x;
	shl.b32 	%r2, %r1, 5;
	mov.u32 	%r3, %tid.x;
	add.s32 	%r4, %r2, %r3;
	mov.u32 	%r5, %ctaid.y;
	shl.b32 	%r6, %r5, 5;
	mov.u32 	%r7, %tid.y;
	add.s32 	%r8, %r6, %r7;
	mov.u32 	%r9, %nctaid.x;
	shl.b32 	%r10, %r9, 5;
	shl.b32 	%r11, %r3, 2;
	mov.u32 	%r12, _ZZ18transposeCoalescedPfPKfE4tile;
	add.s32 	%r13, %r12, %r11;
	cvta.to.global.u64 	%rd3, %rd2;
	mad.lo.s32 	%r14, %r8, %r10, %r4;
	mul.wide.s32 	%rd4, %r14, 4;
	add.s64 	%rd5, %rd3, %rd4;
	ld.global.f32 	%f1, [%rd5];
	shl.b32 	%r15, %r7, 7;
	add.s32 	%r16, %r13, %r15;
	st.shared.f32 	[%r16], %f1;
	shl.b32 	%r17, %r9, 8;
	add.s32 	%r18, %r14, %r17;
	mul.wide.s32 	%rd6, %r18, 4;
	add.s64 	%rd7, %rd3, %rd6;
	ld.global.f32 	%f2, [%rd7];
	st.shared.f32 	[%r16+1024], %f2;
	shl.b32 	%r19, %r9, 9;
	add.s32 	%r20, %r14, %r19;
	mul.wide.s32 	%rd8, %r20, 4;
	add.s64 	%rd9, %rd3, %rd8;
	ld.global.f32 	%f3, [%rd9];
	st.shared.f32 	[%r16+2048], %f3;
	add.s32 	%r21, %r20, %r17;
	mul.wide.s32 	%rd10, %r21, 4;
	add.s64 	%rd11, %rd3, %rd10;
	ld.global.f32 	%f4, [%rd11];
	st.shared.f32 	[%r16+3072], %f4;
	bar.sync 	0;
	add.s32 	%r22, %r6, %r3;
	add.s32 	%r23, %r2, %r7;
	mad.lo.s32 	%r24, %r3, 124, %r13;
	cvta.to.global.u64 	%rd12, %rd1;
	shl.b32 	%r25, %r7, 2;
	add.s32 	%r26, %r24, %r25;
	ld.shared.f32 	%f5, [%r26];
	mad.lo.s32 	%r27, %r23, %r10, %r22;
	mul.wide.s32 	%rd13, %r27, 4;
	add.s64 	%rd14, %rd12, %rd13;
	st.global.f32 	[%rd14], %f5;
	ld.shared.f32 	%f6, [%r26+32];
	add.s32 	%r28, %r27, %r17;
	mul.wide.s32 	%rd15, %r28, 4;
	add.s64 	%rd16, %rd12, %rd15;
	st.global.f32 	[%rd16], %f6;
	ld.shared.f32 	%f7, [%r26+64];
	add.s32 	%r29, %r27, %r19;
	mul.wide.s32 	%rd17, %r29, 4;
	add.s64 	%rd18, %rd12, %rd17;
	st.global.f32 	[%rd18], %f7;
	ld.shared.f32 	%f8, [%r26+96];
	add.s32 	%r30, %r29, %r17;
	mul.wide.s32 	%rd19, %r30, 4;
	add.s64 	%rd20, %rd12, %rd19;
	st.global.f32 	[%rd20], %f8;
	ret;

}


// ===== COMPILED SASS (sm_100) =====

	.target	sm_100

	.elftype	@"ET_EXEC"


//--------------------- .note.nv.tkinfo           --------------------------
	.section	.note.nv.tkinfo,"",@"SHT_NOTE"
	.sectionflags	@"SHF_NOTE_NV_TKINFO"
	.tkinfo
        /*0018*/ 	.word	0x00000002
        /*0030*/ 	.string	""
        /*0030*/ 	.string	"ptxas"
        /*0030*/ 	.string	"Cuda compilation tools, release 13.0, V13.0.88"
        /*0030*/ 	.string	"Build cuda_13.0.r13.0/compiler.36424714_0"
        /*0030*/ 	.string	"-arch sm_100 -m 64 "



//--------------------- .note.nv.cuinfo           --------------------------
	.section	.note.nv.cuinfo,"",@"SHT_NOTE"
	.sectionflags	@"SHF_NOTE_NV_CUINFO"
        /*0018*/ 	.short	0x0002
        /*001a*/ 	.short	0x0064
        /*001c*/ 	.short	0x0082
	.zero		2


//--------------------- .nv.info                  --------------------------
	.section	.nv.info,"",@"SHT_CUDA_INFO"
	.align	4


	//----- nvinfo : EIATTR_REGCOUNT
	.align		4
        /*0000*/ 	.byte	0x04, 0x2f
        /*0002*/ 	.short	(.L_1 - .L_0)
	.align		4
.L_0:
        /*0004*/ 	.word	index@(_Z18transposeCoalescedPfPKf)
        /*0008*/ 	.word	0x00000018


	//----- nvinfo : EIATTR_FRAME_SIZE
	.align		4
.L_1:
        /*000c*/ 	.byte	0x04, 0x11
        /*000e*/ 	.short	(.L_3 - .L_2)
	.align		4
.L_2:
        /*0010*/ 	.word	index@(_Z18transposeCoalescedPfPKf)
        /*0014*/ 	.word	0x00000000


	//----- nvinfo : EIATTR_MIN_STACK_SIZE
	.align		4
.L_3:
        /*0018*/ 	.byte	0x04, 0x12
        /*001a*/ 	.short	(.L_5 - .L_4)
	.align		4
.L_4:
        /*001c*/ 	.word	index@(_Z18transposeCoalescedPfPKf)
        /*0020*/ 	.word	0x00000000
.L_5:


//--------------------- .nv.compat                --------------------------
	.section	.nv.compat,"",@"SHT_CUDA_COMPAT_INFO"
	.align	4
        /*0000*/ 	.byte	0x02, 0x09, 0x00, 0x00, 0x02, 0x02, 0x01, 0x00, 0x02, 0x05, 0x05, 0x00, 0x03, 0x07, 0x01, 0x01
        /*0010*/ 	.byte	0x02, 0x03, 0x00, 0x00, 0x02, 0x06, 0x01, 0x00, 0x04, 0x0b, 0x08, 0x00, 0x09, 0x00, 0x00, 0x00
        /*0020*/ 	.byte	0x00, 0x00, 0x00, 0x00


//--------------------- .nv.info._Z18transposeCoalescedPfPKf --------------------------
	.section	.nv.info._Z18transposeCoalescedPfPKf,"",@"SHT_CUDA_INFO"
	.sectionflags	@""
	.align	4


	//----- nvinfo : EIATTR_CUDA_API_VERSION
	.align		4
        /*0000*/ 	.byte	0x04, 0x37
        /*0002*/ 	.short	(.L_7 - .L_6)
.L_6:
        /*0004*/ 	.word	0x00000082


	//----- nvinfo : EIATTR_KPARAM_INFO
	.align		4
.L_7:
        /*0008*/ 	.byte	0x04, 0x17
        /*000a*/ 	.short	(.L_9 - .L_8)
.L_8:
        /*000c*/ 	.word	0x00000000
        /*0010*/ 	.short	0x0001
        /*0012*/ 	.short	0x0008
        /*0014*/ 	.byte	0x00, 0xf5, 0x21, 0x00


	//----- nvinfo : EIATTR_KPARAM_INFO
	.align		4
.L_9:
        /*0018*/ 	.byte	0x04, 0x17
        /*001a*/ 	.short	(.L_11 - .L_10)
.L_10:
        /*001c*/ 	.word	0x00000000
        /*0020*/ 	.short	0x0000
        /*0022*/ 	.short	0x0000
        /*0024*/ 	.byte	0x00, 0xf5, 0x21, 0x00


	//----- nvinfo : EIATTR_SPARSE_MMA_MASK
	.align		4
.L_11:
        /*0028*/ 	.byte	0x03, 0x50
        /*002a*/ 	.short	0x0000


	//----- nvinfo : EIATTR_MAXREG_COUNT
	.align		4
        /*002c*/ 	.byte	0x03, 0x1b
        /*002e*/ 	.short	0x00ff


	//----- nvinfo : EIATTR_NUM_BARRIERS
	.align		4
        /*0030*/ 	.byte	0x02, 0x4c
        /*0032*/ 	.byte	0x01
	.zero		1


	//----- nvinfo : EIATTR_MERCURY_ISA_VERSION
	.align		4
        /*0034*/ 	.byte	0x03, 0x5f
        /*0036*/ 	.short	0x0101


	//----- nvinfo : EIATTR_VRC_CTA_INIT_COUNT
	.align		4
        /*0038*/ 	.byte	0x02, 0x4a
	.zero		1
	.zero		1


	//----- nvinfo : EIATTR_EXIT_INSTR_OFFSETS
	.align		4
        /*003c*/ 	.byte	0x04, 0x1c
        /*003e*/ 	.short	(.L_13 - .L_12)


	//   ....[0]....
.L_12:
        /*0040*/ 	.word	0x00000360


	//----- nvinfo : EIATTR_CBANK_PARAM_SIZE
	.align		4
.L_13:
        /*0044*/ 	.byte	0x03, 0x19
        /*0046*/ 	.short	0x0010


	//----- nvinfo : EIATTR_PARAM_CBANK
	.align		4
        /*0048*/ 	.byte	0x04, 0x0a
        /*004a*/ 	.short	(.L_15 - .L_14)
	.align		4
.L_14:
        /*004c*/ 	.word	index@(.nv.constant0._Z18transposeCoalescedPfPKf)
        /*0050*/ 	.short	0x0380
        /*0052*/ 	.short	0x0010


	//----- nvinfo : EIATTR_SW_WAR
	.align		4
.L_15:
        /*0054*/ 	.byte	0x04, 0x36
        /*0056*/ 	.short	(.L_17 - .L_16)
.L_16:
        /*0058*/ 	.word	0x00000008
.L_17:


//--------------------- .nv.callgraph             --------------------------
	.section	.nv.callgraph,"",@"SHT_CUDA_CALLGRAPH"
	.align	4
	.sectionentsize	8
	.align		4
        /*0000*/ 	.word	0x00000000
	.align		4
        /*0004*/ 	.word	0xffffffff
	.align		4
        /*0008*/ 	.word	0x00000000
	.align		4
        /*000c*/ 	.word	0xfffffffe
	.align		4
        /*0010*/ 	.word	0x00000000
	.align		4
        /*0014*/ 	.word	0xfffffffd
	.align		4
        /*0018*/ 	.word	0x00000000
	.align		4
        /*001c*/ 	.word	0xfffffffc


//--------------------- .text._Z18transposeCoalescedPfPKf --------------------------
	.section	.text._Z18transposeCoalescedPfPKf,"ax",@progbits
	.align	128
        .global         _Z18transposeCoalescedPfPKf
        .type           _Z18transposeCoalescedPfPKf,@function
        .size           _Z18transposeCoalescedPfPKf,(.L_x_1 - _Z18transposeCoalescedPfPKf)
        .other          _Z18transposeCoalescedPfPKf,@"STO_CUDA_ENTRY STV_DEFAULT"
_Z18transposeCoalescedPfPKf:
.text._Z18transposeCoalescedPfPKf:
[----:B------:R-:W-:Y:S01]  /*0000*/  LDC R1, c[0x0][0x37c] ;  /* 0x0000df00ff017b82 */ /* 0x000fe20000000800 */
[----:B------:R-:W0:Y:S07]  /*0010*/  S2R R6, SR_CTAID.X ;  /* 0x0000000000067919 */ /* 0x000e2e0000002500 */
[----:B------:R-:W1:Y:S01]  /*0020*/  LDC R4, c[0x0][0x370] ;  /* 0x0000dc00ff047b82 */ /* 0x000e620000000800 */
[----:B------:R-:W2:Y:S01]  /*0030*/  LDCU.64 UR6, c[0x0][0x358] ;  /* 0x00006b00ff0677ac */ /* 0x000ea20008000a00 */
[----:B------:R-:W0:Y:S01]  /*0040*/  S2R R5, SR_TID.X ;  /* 0x0000000000057919 */ /* 0x000e220000002100 */
[----:B------:R-:W3:Y:S05]  /*0050*/  S2R R0, SR_CTAID.Y ;  /* 0x0000000000007919 */ /* 0x000eea0000002600 */
[----:B------:R-:W4:Y:S01]  /*0060*/  LDC.64 R2, c[0x0][0x388] ;  /* 0x0000e200ff027b82 */ /* 0x000f220000000a00 */
[----:B------:R-:W3:Y:S01]  /*0070*/  S2R R7, SR_TID.Y ;  /* 0x0000000000077919 */ /* 0x000ee20000002200 */
[----:B-1----:R-:W-:-:S02]  /*0080*/  SHF.L.U32 R8, R4, 0x5, RZ ;  /* 0x0000000504087819 */ /* 0x002fc400000006ff */
[----:B0-----:R-:W-:Y:S02]  /*0090*/  LEA R9, R6, R5, 0x5 ;  /* 0x0000000506097211 */ /* 0x001fe400078e28ff */
[----:B---3--:R-:W-:-:S05]  /*00a0*/  LEA R10, R0, R7, 0x5 ;  /* 0x00000007000a7211 */ /* 0x008fca00078e28ff */
[----:B------:R-:W-:-:S04]  /*00b0*/  IMAD R9, R10, R8, R9 ;  /* 0x000000080a097224 */ /* 0x000fc800078e0209 */
[--C-:B----4-:R-:W-:Y:S01]  /*00c0*/  IMAD.WIDE R10, R9, 0x4, R2.reuse ;  /* 0x00000004090a7825 */ /* 0x110fe200078e0202 */
[CC--:B------:R-:W-:Y:S02]  /*00d0*/  LEA R15, R4.reuse, R9.reuse, 0x9 ;  /* 0x00000009040f7211 */ /* 0x0c0fe400078e48ff */
[C---:B------:R-:W-:Y:S02]  /*00e0*/  LEA R13, R4.reuse, R9, 0x8 ;  /* 0x00000009040d7211 */ /* 0x040fe400078e40ff */
[----:B------:R-:W-:Y:S01]  /*00f0*/  LEA R17, R4, R15, 0x8 ;  /* 0x0000000f04117211 */ /* 0x000fe200078e40ff */
[--C-:B------:R-:W-:Y:S01]  /*0100*/  IMAD.WIDE R14, R15, 0x4, R2.reuse ;  /* 0x000000040f0e7825 */ /* 0x100fe200078e0202 */
[----:B--2---:R-:W2:Y:S03]  /*0110*/  LDG.E R10, desc[UR6][R10.64] ;  /* 0x000000060a0a7981 */ /* 0x004ea6000c1e1900 */
[----:B------:R-:W-:-:S02]  /*0120*/  IMAD.WIDE R12, R13, 0x4, R2 ;  /* 0x000000040d0c7825 */ /* 0x000fc400078e0202 */
[----:B------:R-:W3:Y:S02]  /*0130*/  LDG.E R14, desc[UR6][R14.64] ;  /* 0x000000060e0e7981 */ /* 0x000ee4000c1e1900 */
[----:B------:R-:W-:Y:S02]  /*0140*/  IMAD.WIDE R2, R17, 0x4, R2 ;  /* 0x0000000411027825 */ /* 0x000fe400078e0202 */
[----:B------:R-:W4:Y:S04]  /*0150*/  LDG.E R12, desc[UR6][R12.64] ;  /* 0x000000060c0c7981 */ /* 0x000f28000c1e1900 */
[----:B------:R0:W5:Y:S01]  /*0160*/  LDG.E R18, desc[UR6][R2.64] ;  /* 0x0000000602127981 */ /* 0x000162000c1e1900 */
[----:B------:R-:W1:Y:S01]  /*0170*/  S2UR UR5, SR_CgaCtaId ;  /* 0x00000000000579c3 */ /* 0x000e620000008800 */
[----:B------:R-:W-:-:S07]  /*0180*/  UMOV UR4, 0x400 ;  /* 0x0000040000047882 */ /* 0x000fce0000000000 */
[----:B0-----:R-:W0:Y:S01]  /*0190*/  LDC.64 R2, c[0x0][0x380] ;  /* 0x0000e000ff027b82 */ /* 0x001e220000000a00 */
[----:B-1----:R-:W-:-:S06]  /*01a0*/  ULEA UR4, UR5, UR4, 0x18 ;  /* 0x0000000405047291 */ /* 0x002fcc000f8ec0ff */
[----:B------:R-:W-:-:S04]  /*01b0*/  LEA R16, R5, UR4, 0x2 ;  /* 0x0000000405107c11 */ /* 0x000fc8000f8e10ff */
[----:B------:R-:W-:Y:S01]  /*01c0*/  LEA R9, R7, R16, 0x7 ;  /* 0x0000001007097211 */ /* 0x000fe200078e38ff */
[----:B------:R-:W-:-:S05]  /*01d0*/  IMAD R16, R5, 0x7c, R16 ;  /* 0x0000007c05107824 */ /* 0x000fca00078e0210 */
[----:B------:R-:W-:Y:S02]  /*01e0*/  LEA R16, R7, R16, 0x2 ;  /* 0x0000001007107211 */ /* 0x000fe400078e10ff */
[----:B------:R-:W-:Y:S02]  /*01f0*/  LEA R5, R0, R5, 0x5 ;  /* 0x0000000500057211 */ /* 0x000fe400078e28ff */
[----:B------:R-:W-:-:S05]  /*0200*/  LEA R6, R6, R7, 0x5 ;  /* 0x0000000706067211 */ /* 0x000fca00078e28ff */
[----:B------:R-:W-:-:S05]  /*0210*/  IMAD R5, R8, R6, R5 ;  /* 0x0000000608057224 */ /* 0x000fca00078e0205 */
[CC--:B------:R-:W-:Y:S02]  /*0220*/  LEA R17, R4.reuse, R5.reuse, 0x9 ;  /* 0x0000000504117211 */ /* 0x0c0fe400078e48ff */
[C---:B------:R-:W-:Y:S02]  /*0230*/  LEA R7, R4.reuse, R5, 0x8 ;  /* 0x0000000504077211 */ /* 0x040fe400078e40ff */
[----:B------:R-:W-:Y:S01]  /*0240*/  LEA R21, R4, R17, 0x8 ;  /* 0x0000001104157211 */ /* 0x000fe200078e40ff */
[----:B0-----:R-:W-:-:S04]  /*0250*/  IMAD.WIDE R4, R5, 0x4, R2 ;  /* 0x0000000405047825 */ /* 0x001fc800078e0202 */
[--C-:B------:R-:W-:Y:S01]  /*0260*/  IMAD.WIDE R6, R7, 0x4, R2.reuse ;  /* 0x0000000407067825 */ /* 0x100fe200078e0202 */
[----:B--2---:R-:W-:Y:S04]  /*0270*/  STS [R9], R10 ;  /* 0x0000000a09007388 */ /* 0x004fe80000000800 */
[----:B---3--:R-:W-:Y:S04]  /*0280*/  STS [R9+0x800], R14 ;  /* 0x0008000e09007388 */ /* 0x008fe80000000800 */
[----:B----4-:R-:W-:Y:S04]  /*0290*/  STS [R9+0x400], R12 ;  /* 0x0004000c09007388 */ /* 0x010fe80000000800 */
[----:B-----5:R0:W-:Y:S01]  /*02a0*/  STS [R9+0xc00], R18 ;  /* 0x000c001209007388 */ /* 0x0201e20000000800 */
[----:B------:R-:W-:Y:S06]  /*02b0*/  BAR.SYNC.DEFER_BLOCKING 0x0 ;  /* 0x0000000000007b1d */ /* 0x000fec0000010000 */
[----:B------:R-:W1:Y:S04]  /*02c0*/  LDS R11, [R16] ;  /* 0x00000000100b7984 */ /* 0x000e680000000800 */
[----:B------:R-:W2:Y:S04]  /*02d0*/  LDS R13, [R16+0x20] ;  /* 0x00002000100d7984 */ /* 0x000ea80000000800 */
[----:B------:R-:W3:Y:S04]  /*02e0*/  LDS R15, [R16+0x40] ;  /* 0x00004000100f7984 */ /* 0x000ee80000000800 */
[----:B------:R-:W4:Y:S01]  /*02f0*/  LDS R19, [R16+0x60] ;  /* 0x0000600010137984 */ /* 0x000f220000000800 */
[----:B0-----:R-:W-:-:S04]  /*0300*/  IMAD.WIDE R8, R17, 0x4, R2 ;  /* 0x0000000411087825 */ /* 0x001fc800078e0202 */
[----:B------:R-:W-:Y:S01]  /*0310*/  IMAD.WIDE R2, R21, 0x4, R2 ;  /* 0x0000000415027825 */ /* 0x000fe200078e0202 */
[----:B-1----:R-:W-:Y:S04]  /*0320*/  STG.E desc[UR6][R4.64], R11 ;  /* 0x0000000b04007986 */ /* 0x002fe8000c101906 */
[----:B--2---:R-:W-:Y:S04]  /*0330*/  STG.E desc[UR6][R6.64], R13 ;  /* 0x0000000d06007986 */ /* 0x004fe8000c101906 */
[----:B---3--:R-:W-:Y:S04]  /*0340*/  STG.E desc[UR6][R8.64], R15 ;  /* 0x0000000f08007986 */ /* 0x008fe8000c101906 */
[----:B----4-:R-:W-:Y:S01]  /*0350*/  STG.E desc[UR6][R2.64], R19 ;  /* 0x0000001302007986 */ /* 0x010fe2000c101906 */
[----:B------:R-:W-:Y:S05]  /*0360*/  EXIT ;  /* 0x000000000000794d */ /* 0x000fea0003800000 */
.L_x_0:
[----:B------:R-:W-:-:S00]  /*0370*/  BRA `(.L_x_0) ;  /* 0xfffffffc00fc7947 */ /* 0x000fc0000383ffff */
[----:B------:R-:W-:-:S00]  /*0380*/  NOP ;  /* 0x0000000000007918 */ /* 0x000fc00000000000 */
[----:B------:R-:W-:-:S00]  /*0390*/  NOP ;  /* 0x0000000000007918 */ /* 0x000fc00000000000 */
[----:B------:R-:W-:-:S00]  /*03a0*/  NOP ;  /* 0x0000000000007918 */ /* 0x000fc00000000000 */
[----:B------:R-:W-:-:S00]  /*03b0*/  NOP ;  /* 0x0000000000007918 */ /* 0x000fc00000000000 */
[----:B------:R-:W-:-:S00]  /*03c0*/  NOP ;  /* 0x0000000000007918 */ /* 0x000fc00000000000 */
[----:B------:R-:W-:-:S00]  /*03d0*/  NOP ;  /* 0x0000000000007918 */ /* 0x000fc00000000000 */
[----:B------:R-:W-:-:S00]  /*03e0*/  NOP ;  /* 0x0000000000007918 */ /* 0x000fc00000000000 */
[----:B------:R-:W-:-:S00]  /*03f0*/  NOP ;  /* 0x0000000000007918 */ /* 0x000fc00000000000 */
.L_x_1:


//--------------------- .nv.shared._Z18transposeCoalescedPfPKf --------------------------
	.section	.nv.shared._Z18transposeCoalescedPfPKf,"aw",@nobits
	.sectionflags	@""
	.align	4
.nv.shared._Z18transposeCoalescedPfPKf:
	.zero		5120


//--------------------- .nv.shared.reserved.0     --------------------------
	.section	.nv.shared.reserved.0,"aw",@nobits
	.weak		__nv_reservedSMEM_offset_0_alias
	.size		__nv_reservedSMEM_offset_0_alias, 0, 64
	.other		__nv_reservedSMEM_offset_0_alias,@"STO_CUDA_RESERVED_SHARED STV_DEFAULT"
__nv_reservedSMEM_offset_0_alias:
	.zero		0
	.zero		64


//--------------------- .nv.constant0._Z18transposeCoalescedPfPKf --------------------------
	.section	.nv.constant0._Z18transposeCoalescedPfPKf,"a",@progbits
	.sectionflags	@""
	.align	4
.nv.constant0._Z18transposeCoalescedPfPKf:
	.zero		912


//--------------------- SYMBOLS --------------------------

	.type		.nv.reservedSmem.offset0,@object
	.size		.nv.reservedSmem.offset0,0x4
	.type		.nv.reservedSmem.cap,@object
	.size		.nv.reservedSmem.cap,0x4
